//
// Generated by NVIDIA NVVM Compiler
//
// Compiler Build ID: CL-36424714
// Cuda compilation tools, release 13.0, V13.0.88
// Based on NVVM 20.0.0
//

.version 9.0
.target sm_100
.address_size 64

	// .globl	_Z9matrixMulPiS_S_

.visible .entry _Z9matrixMulPiS_S_(
	.param .u64 .ptr .align 1 _Z9matrixMulPiS_S__param_0,
	.param .u64 .ptr .align 1 _Z9matrixMulPiS_S__param_1,
	.param .u64 .ptr .align 1 _Z9matrixMulPiS_S__param_2
)
{
	.reg .pred 	%p<5>;
	.reg .b32 	%r<84>;
	.reg .b64 	%rd<49>;

	ld.param.u64 	%rd14, [_Z9matrixMulPiS_S__param_0];
	mov.u32 	%r10, %ctaid.x;
	mov.u32 	%r11, %ntid.x;
	mov.u32 	%r12, %tid.x;
	mad.lo.s32 	%r1, %r10, %r11, %r12;
	mov.u32 	%r13, %ctaid.y;
	mov.u32 	%r14, %ntid.y;
	mov.u32 	%r15, %tid.y;
	mad.lo.s32 	%r16, %r13, %r14, %r15;
	setp.gt.s32 	%p1, %r1, 1023;
	setp.gt.u32 	%p2, %r16, 1023;
	or.pred  	%p3, %p1, %p2;
	@%p3 bra 	$L__BB0_4;
	ld.param.u64 	%rd46, [_Z9matrixMulPiS_S__param_1];
	shl.b32 	%r3, %r1, 10;
	add.s32 	%r18, %r16, 1024;
	mul.wide.u32 	%rd1, %r18, 4;
	add.s32 	%r19, %r16, 2048;
	mul.wide.u32 	%rd2, %r19, 4;
	add.s32 	%r20, %r16, 3072;
	mul.wide.u32 	%rd3, %r20, 4;
	add.s32 	%r21, %r16, 5120;
	mul.wide.u32 	%rd4, %r21, 4;
	add.s32 	%r22, %r16, 8192;
	mul.wide.u32 	%rd5, %r22, 4;
	add.s32 	%r23, %r16, 9216;
	mul.wide.u32 	%rd6, %r23, 4;
	add.s32 	%r24, %r16, 10240;
	mul.wide.u32 	%rd7, %r24, 4;
	add.s32 	%r25, %r16, 11264;
	mul.wide.u32 	%rd8, %r25, 4;
	add.s32 	%r26, %r16, 12288;
	mul.wide.u32 	%rd9, %r26, 4;
	cvta.to.global.u64 	%rd17, %rd14;
	add.s64 	%rd10, %rd17, 32;
	cvta.to.global.u64 	%rd48, %rd46;
	mov.b32 	%r82, 0;
	add.s32 	%r40, %r16, 4096;
	add.s32 	%r47, %r16, 6144;
	mov.u32 	%r81, %r3;
	mov.u32 	%r83, %r82;
$L__BB0_2:
	mul.wide.s32 	%rd18, %r81, 4;
	add.s64 	%rd19, %rd10, %rd18;
	ld.global.u32 	%r27, [%rd19+-32];
	mul.wide.u32 	%rd20, %r16, 4;
	add.s64 	%rd21, %rd48, %rd20;
	ld.global.u32 	%r28, [%rd21];
	mad.lo.s32 	%r29, %r28, %r27, %r83;
	ld.global.u32 	%r30, [%rd19+-28];
	add.s64 	%rd22, %rd48, %rd1;
	ld.global.u32 	%r31, [%rd22];
	mad.lo.s32 	%r32, %r31, %r30, %r29;
	ld.global.u32 	%r33, [%rd19+-24];
	add.s64 	%rd23, %rd48, %rd2;
	ld.global.u32 	%r34, [%rd23];
	mad.lo.s32 	%r35, %r34, %r33, %r32;
	ld.global.u32 	%r36, [%rd19+-20];
	add.s64 	%rd24, %rd48, %rd3;
	ld.global.u32 	%r37, [%rd24];
	mad.lo.s32 	%r38, %r37, %r36, %r35;
	ld.global.u32 	%r39, [%rd19+-16];
	mul.wide.u32 	%rd25, %r40, 4;
	add.s64 	%rd26, %rd48, %rd25;
	ld.global.u32 	%r41, [%rd26];
	mad.lo.s32 	%r42, %r41, %r39, %r38;
	ld.global.u32 	%r43, [%rd19+-12];
	add.s64 	%rd27, %rd48, %rd4;
	ld.global.u32 	%r44, [%rd27];
	mad.lo.s32 	%r45, %r44, %r43, %r42;
	ld.global.u32 	%r46, [%rd19+-8];
	mul.wide.u32 	%rd28, %r47, 4;
	add.s64 	%rd29, %rd48, %rd28;
	ld.global.u32 	%r48, [%rd29];
	mad.lo.s32 	%r49, %r48, %r46, %r45;
	ld.global.u32 	%r50, [%rd19+-4];
	add.s32 	%r51, %r16, 7168;
	mul.wide.u32 	%rd30, %r51, 4;
	add.s64 	%rd31, %rd48, %rd30;
	ld.global.u32 	%r52, [%rd31];
	mad.lo.s32 	%r53, %r52, %r50, %r49;
	ld.global.u32 	%r54, [%rd19];
	add.s64 	%rd32, %rd48, %rd5;
	ld.global.u32 	%r55, [%rd32];
	mad.lo.s32 	%r56, %r55, %r54, %r53;
	ld.global.u32 	%r57, [%rd19+4];
	add.s64 	%rd33, %rd48, %rd6;
	ld.global.u32 	%r58, [%rd33];
	mad.lo.s32 	%r59, %r58, %r57, %r56;
	ld.global.u32 	%r60, [%rd19+8];
	add.s64 	%rd34, %rd48, %rd7;
	ld.global.u32 	%r61, [%rd34];
	mad.lo.s32 	%r62, %r61, %r60, %r59;
	ld.global.u32 	%r63, [%rd19+12];
	add.s64 	%rd35, %rd48, %rd8;
	ld.global.u32 	%r64, [%rd35];
	mad.lo.s32 	%r65, %r64, %r63, %r62;
	ld.global.u32 	%r66, [%rd19+16];
	add.s64 	%rd36, %rd48, %rd9;
	ld.global.u32 	%r67, [%rd36];
	mad.lo.s32 	%r68, %r67, %r66, %r65;
	ld.global.u32 	%r69, [%rd19+20];
	add.s32 	%r70, %r16, 13312;
	mul.wide.u32 	%rd37, %r70, 4;
	add.s64 	%rd38, %rd48, %rd37;
	ld.global.u32 	%r71, [%rd38];
	mad.lo.s32 	%r72, %r71, %r69, %r68;
	ld.global.u32 	%r73, [%rd19+24];
	add.s32 	%r74, %r16, 14336;
	mul.wide.u32 	%rd39, %r74, 4;
	add.s64 	%rd40, %rd48, %rd39;
	ld.global.u32 	%r75, [%rd40];
	mad.lo.s32 	%r76, %r75, %r73, %r72;
	ld.global.u32 	%r77, [%rd19+28];
	add.s32 	%r78, %r16, 15360;
	mul.wide.u32 	%rd41, %r78, 4;
	add.s64 	%rd42, %rd48, %rd41;
	ld.global.u32 	%r79, [%rd42];
	mad.lo.s32 	%r83, %r79, %r77, %r76;
	add.s32 	%r82, %r82, 16;
	add.s64 	%rd48, %rd48, 65536;
	add.s32 	%r81, %r81, 16;
	setp.ne.s32 	%p4, %r82, 1024;
	@%p4 bra 	$L__BB0_2;
	ld.param.u64 	%rd47, [_Z9matrixMulPiS_S__param_2];
	add.s32 	%r80, %r3, %r16;
	cvta.to.global.u64 	%rd43, %rd47;
	mul.wide.s32 	%rd44, %r80, 4;
	add.s64 	%rd45, %rd43, %rd44;
	st.global.u32 	[%rd45], %r83;
$L__BB0_4:
	ret;

}


// ===== COMPILED SASS (sm_100) =====

	.target	sm_100

	.elftype	@"ET_EXEC"


//--------------------- .note.nv.tkinfo           --------------------------
	.section	.note.nv.tkinfo,"",@"SHT_NOTE"
	.sectionflags	@"SHF_NOTE_NV_TKINFO"
	.tkinfo
        /*0018*/ 	.word	0x00000002
        /*0030*/ 	.string	""
        /*0030*/ 	.string	"ptxas"
        /*0030*/ 	.string	"Cuda compilation tools, release 13.0, V13.0.88"
        /*0030*/ 	.string	"Build cuda_13.0.r13.0/compiler.36424714_0"
        /*0030*/ 	.string	"-arch sm_100 -m 64 "



//--------------------- .note.nv.cuinfo           --------------------------
	.section	.note.nv.cuinfo,"",@"SHT_NOTE"
	.sectionflags	@"SHF_NOTE_NV_CUINFO"
        /*0018*/ 	.short	0x0002
        /*001a*/ 	.short	0x0064
        /*001c*/ 	.short	0x0082
	.zero		2


//--------------------- .nv.info                  --------------------------
	.section	.nv.info,"",@"SHT_CUDA_INFO"
	.align	4


	//----- nvinfo : EIATTR_REGCOUNT
	.align		4
        /*0000*/ 	.byte	0x04, 0x2f
        /*0002*/ 	.short	(.L_1 - .L_0)
	.align		4
.L_0:
        /*0004*/ 	.word	index@(_Z9matrixMulPiS_S_)
        /*0008*/ 	.word	0x00000020


	//----- nvinfo : EIATTR_FRAME_SIZE
	.align		4
.L_1:
        /*000c*/ 	.byte	0x04, 0x11
        /*000e*/ 	.short	(.L_3 - .L_2)
	.align		4
.L_2:
        /*0010*/ 	.word	index@(_Z9matrixMulPiS_S_)
        /*0014*/ 	.word	0x00000000


	//----- nvinfo : EIATTR_MIN_STACK_SIZE
	.align		4
.L_3:
        /*0018*/ 	.byte	0x04, 0x12
        /*001a*/ 	.short	(.L_5 - .L_4)
	.align		4
.L_4:
        /*001c*/ 	.word	index@(_Z9matrixMulPiS_S_)
        /*0020*/ 	.word	0x00000000
.L_5:


//--------------------- .nv.compat                --------------------------
	.section	.nv.compat,"",@"SHT_CUDA_COMPAT_INFO"
	.align	4
        /*0000*/ 	.byte	0x02, 0x09, 0x00, 0x00, 0x02, 0x02, 0x01, 0x00, 0x02, 0x05, 0x05, 0x00, 0x03, 0x07, 0x01, 0x01
        /*0010*/ 	.byte	0x02, 0x03, 0x00, 0x00, 0x02, 0x06, 0x01, 0x00, 0x04, 0x0b, 0x08, 0x00, 0x09, 0x00, 0x00, 0x00
        /*0020*/ 	.byte	0x00, 0x00, 0x00, 0x00


//--------------------- .nv.info._Z9matrixMulPiS_S_ --------------------------
	.section	.nv.info._Z9matrixMulPiS_S_,"",@"SHT_CUDA_INFO"
	.sectionflags	@""
	.align	4


	//----- nvinfo : EIATTR_CUDA_API_VERSION
	.align		4
        /*0000*/ 	.byte	0x04, 0x37
        /*0002*/ 	.short	(.L_7 - .L_6)
.L_6:
        /*0004*/ 	.word	0x00000082


	//----- nvinfo : EIATTR_KPARAM_INFO
	.align		4
.L_7:
        /*0008*/ 	.byte	0x04, 0x17
        /*000a*/ 	.short	(.L_9 - .L_8)
.L_8:
        /*000c*/ 	.word	0x00000000
        /*0010*/ 	.short	0x0002
        /*0012*/ 	.short	0x0010
        /*0014*/ 	.byte	0x00, 0xf5, 0x21, 0x00


	//----- nvinfo : EIATTR_KPARAM_INFO
	.align		4
.L_9:
        /*0018*/ 	.byte	0x04, 0x17
        /*001a*/ 	.short	(.L_11 - .L_10)
.L_10:
        /*001c*/ 	.word	0x00000000
        /*0020*/ 	.short	0x0001
        /*0022*/ 	.short	0x0008
        /*0024*/ 	.byte	0x00, 0xf5, 0x21, 0x00


	//----- nvinfo : EIATTR_KPARAM_INFO
	.align		4
.L_11:
        /*0028*/ 	.byte	0x04, 0x17
        /*002a*/ 	.short	(.L_13 - .L_12)
.L_12:
        /*002c*/ 	.word	0x00000000
        /*0030*/ 	.short	0x0000
        /*0032*/ 	.short	0x0000
        /*0034*/ 	.byte	0x00, 0xf5, 0x21, 0x00


	//----- nvinfo : EIATTR_SPARSE_MMA_MASK
	.align		4
.L_13:
        /*0038*/ 	.byte	0x03, 0x50
        /*003a*/ 	.short	0x0000


	//----- nvinfo : EIATTR_MAXREG_COUNT
	.align		4
        /*003c*/ 	.byte	0x03, 0x1b
        /*003e*/ 	.short	0x00ff


	//----- nvinfo : EIATTR_MERCURY_ISA_VERSION
	.align		4
        /*0040*/ 	.byte	0x03, 0x5f
        /*0042*/ 	.short	0x0101


	//----- nvinfo : EIATTR_VRC_CTA_INIT_COUNT
	.align		4
        /*0044*/ 	.byte	0x02, 0x4a
	.zero		1
	.zero		1


	//----- nvinfo : EIATTR_EXIT_INSTR_OFFSETS
	.align		4
        /*0048*/ 	.byte	0x04, 0x1c
        /*004a*/ 	.short	(.L_15 - .L_14)


	//   ....[0]....
.L_14:
        /*004c*/ 	.word	0x000000b0


	//   ....[1]....
        /*0050*/ 	.word	0x00000730


	//----- nvinfo : EIATTR_CBANK_PARAM_SIZE
	.align		4
.L_15:
        /*0054*/ 	.byte	0x03, 0x19
        /*0056*/ 	.short	0x0018


	//----- nvinfo : EIATTR_PARAM_CBANK
	.align		4
        /*0058*/ 	.byte	0x04, 0x0a
        /*005a*/ 	.short	(.L_17 - .L_16)
	.align		4
.L_16:
        /*005c*/ 	.word	index@(.nv.constant0._Z9matrixMulPiS_S_)
        /*0060*/ 	.short	0x0380
        /*0062*/ 	.short	0x0018


	//----- nvinfo : EIATTR_SW_WAR
	.align		4
.L_17:
        /*0064*/ 	.byte	0x04, 0x36
        /*0066*/ 	.short	(.L_19 - .L_18)
.L_18:
        /*0068*/ 	.word	0x00000008
.L_19:


//--------------------- .nv.callgraph             --------------------------
	.section	.nv.callgraph,"",@"SHT_CUDA_CALLGRAPH"
	.align	4
	.sectionentsize	8
	.align		4
        /*0000*/ 	.word	0x00000000
	.align		4
        /*0004*/ 	.word	0xffffffff
	.align		4
        /*0008*/ 	.word	0x00000000
	.align		4
        /*000c*/ 	.word	0xfffffffe
	.align		4
        /*0010*/ 	.word	0x00000000
	.align		4
        /*0014*/ 	.word	0xfffffffd
	.align		4
        /*0018*/ 	.word	0x00000000
	.align		4
        /*001c*/ 	.word	0xfffffffc


//--------------------- .text._Z9matrixMulPiS_S_  --------------------------
	.section	.text._Z9matrixMulPiS_S_,"ax",@progbits
	.align	128
        .global         _Z9matrixMulPiS_S_
        .type           _Z9matrixMulPiS_S_,@function
        .size           _Z9matrixMulPiS_S_,(.L_x_2 - _Z9matrixMulPiS_S_)
        .other          _Z9matrixMulPiS_S_,@"STO_CUDA_ENTRY STV_DEFAULT"
_Z9matrixMulPiS_S_:
.text._Z9matrixMulPiS_S_:
[----:B------:R-:W-:Y:S01]  /*0000*/  LDC R1, c[0x0][0x37c] ;  /* 0x0000df00ff017b82 */ /* 0x000fe20000000800 */
[----:B------:R-:W0:Y:S07]  /*0010*/  S2R R5, SR_TID.Y ;  /* 0x0000000000057919 */ /* 0x000e2e0000002200 */
[----:B------:R-:W1:Y:S01]  /*0020*/  LDC R3, c[0x0][0x360] ;  /* 0x0000d800ff037b82 */ /* 0x000e620000000800 */
[----:B------:R-:W1:Y:S07]  /*0030*/  S2R R2, SR_TID.X ;  /* 0x0000000000027919 */ /* 0x000e6e0000002100 */
[----:B------:R-:W0:Y:S08]  /*0040*/  S2UR UR5, SR_CTAID.Y ;  /* 0x00000000000579c3 */ /* 0x000e300000002600 */
[----:B------:R-:W0:Y:S08]  /*0050*/  LDC R0, c[0x0][0x364] ;  /* 0x0000d900ff007b82 */ /* 0x000e300000000800 */
[----:B------:R-:W1:Y:S01]  /*0060*/  S2UR UR4, SR_CTAID.X ;  /* 0x00000000000479c3 */ /* 0x000e620000002500 */
[----:B0-----:R-:W-:-:S05]  /*0070*/  IMAD R0, R0, UR5, R5 ;  /* 0x0000000500007c24 */ /* 0x001fca000f8e0205 */
[----:B------:R-:W-:Y:S01]  /*0080*/  ISETP.GT.U32.AND P0, PT, R0, 0x3ff, PT ;  /* 0x000003ff0000780c */ /* 0x000fe20003f04070 */
[----:B-1----:R-:W-:-:S05]  /*0090*/  IMAD R3, R3, UR4, R2 ;  /* 0x0000000403037c24 */ /* 0x002fca000f8e0202 */
[----:B------:R-:W-:-:S13]  /*00a0*/  ISETP.GT.OR P0, PT, R3, 0x3ff, P0 ;  /* 0x000003ff0300780c */ /* 0x000fda0000704670 */
[----:B------:R-:W-:Y:S05]  /*00b0*/  @P0 EXIT ;  /* 0x000000000000094d */ /* 0x000fea0003800000 */
[----:B------:R-:W0:Y:S01]  /*00c0*/  LDC R15, c[0x0][0x38c] ;  /* 0x0000e300ff0f7b82 */ /* 0x000e220000000800 */
[----:B------:R-:W1:Y:S01]  /*00d0*/  LDCU.64 UR6, c[0x0][0x380] ;  /* 0x00007000ff0677ac */ /* 0x000e620008000a00 */
[----:B------:R-:W-:Y:S01]  /*00e0*/  SHF.L.U32 R3, R3, 0xa, RZ ;  /* 0x0000000a03037819 */ /* 0x000fe200000006ff */
[----:B------:R-:W-:Y:S01]  /*00f0*/  HFMA2 R28, -RZ, RZ, 0, 0 ;  /* 0x00000000ff1c7431 */ /* 0x000fe200000001ff */
[C---:B------:R-:W-:Y:S01]  /*0100*/  IADD3 R2, PT, PT, R0.reuse, 0x400, RZ ;  /* 0x0000040000027810 */ /* 0x040fe20007ffe0ff */
[----:B------:R-:W2:Y:S01]  /*0110*/  LDCU UR4, c[0x0][0x388] ;  /* 0x00007100ff0477ac */ /* 0x000ea20008000800 */
[C---:B------:R-:W-:Y:S02]  /*0120*/  IADD3 R4, PT, PT, R0.reuse, 0x800, RZ ;  /* 0x0000080000047810 */ /* 0x040fe40007ffe0ff */
[C---:B------:R-:W-:Y:S01]  /*0130*/  IADD3 R5, PT, PT, R0.reuse, 0xc00, RZ ;  /* 0x00000c0000057810 */ /* 0x040fe20007ffe0ff */
[----:B------:R-:W3:Y:S01]  /*0140*/  LDCU.64 UR8, c[0x0][0x358] ;  /* 0x00006b00ff0877ac */ /* 0x000ee20008000a00 */
[----:B------:R-:W-:-:S02]  /*0150*/  IADD3 R6, PT, PT, R0, 0x1400, RZ ;  /* 0x0000140000067810 */ /* 0x000fc40007ffe0ff */
[C---:B------:R-:W-:Y:S02]  /*0160*/  IADD3 R7, PT, PT, R0.reuse, 0x2000, RZ ;  /* 0x0000200000077810 */ /* 0x040fe40007ffe0ff */
[C---:B------:R-:W-:Y:S02]  /*0170*/  IADD3 R8, PT, PT, R0.reuse, 0x2400, RZ ;  /* 0x0000240000087810 */ /* 0x040fe40007ffe0ff */
[C---:B------:R-:W-:Y:S02]  /*0180*/  IADD3 R9, PT, PT, R0.reuse, 0x2800, RZ ;  /* 0x0000280000097810 */ /* 0x040fe40007ffe0ff */
[C---:B------:R-:W-:Y:S01]  /*0190*/  IADD3 R10, PT, PT, R0.reuse, 0x2c00, RZ ;  /* 0x00002c00000a7810 */ /* 0x040fe20007ffe0ff */
[----:B-1----:R-:W-:Y:S01]  /*01a0*/  UIADD3 UR5, UP0, UPT, UR6, 0x20, URZ ;  /* 0x0000002006057890 */ /* 0x002fe2000ff1e0ff */
[C---:B------:R-:W-:Y:S02]  /*01b0*/  IADD3 R11, PT, PT, R0.reuse, 0x3000, RZ ;  /* 0x00003000000b7810 */ /* 0x040fe40007ffe0ff */
[C---:B------:R-:W-:Y:S01]  /*01c0*/  IADD3 R23, PT, PT, R0.reuse, 0x1000, RZ ;  /* 0x0000100000177810 */ /* 0x040fe20007ffe0ff */
[----:B------:R-:W-:Y:S01]  /*01d0*/  UIADD3.X UR6, UPT, UPT, URZ, UR7, URZ, UP0, !UPT ;  /* 0x00000007ff067290 */ /* 0x000fe200087fe4ff */
[----:B------:R-:W-:-:S02]  /*01e0*/  IADD3 R25, PT, PT, R0, 0x1800, RZ ;  /* 0x0000180000197810 */ /* 0x000fc40007ffe0ff */
[C---:B------:R-:W-:Y:S02]  /*01f0*/  IADD3 R27, PT, PT, R0.reuse, 0x1c00, RZ ;  /* 0x00001c00001b7810 */ /* 0x040fe40007ffe0ff */
[C---:B------:R-:W-:Y:S02]  /*0200*/  IADD3 R29, PT, PT, R0.reuse, 0x3400, RZ ;  /* 0x00003400001d7810 */ /* 0x040fe40007ffe0ff */
[C---:B------:R-:W-:Y:S02]  /*0210*/  IADD3 R24, PT, PT, R0.reuse, 0x3800, RZ ;  /* 0x0000380000187810 */ /* 0x040fe40007ffe0ff */
[----:B------:R-:W-:Y:S02]  /*0220*/  IADD3 R26, PT, PT, R0, 0x3c00, RZ ;  /* 0x00003c00001a7810 */ /* 0x000fe40007ffe0ff */
[----:B------:R-:W-:Y:S02]  /*0230*/  MOV R22, R3 ;  /* 0x0000000300167202 */ /* 0x000fe40000000f00 */
[----:B--2---:R-:W-:Y:S01]  /*0240*/  MOV R14, UR4 ;  /* 0x00000004000e7c02 */ /* 0x004fe20008000f00 */
[----:B---3--:R-:W-:-:S06]  /*0250*/  UMOV UR4, URZ ;  /* 0x000000ff00047c82 */ /* 0x008fcc0008000000 */
.L_x_0:
[----:B------:R-:W-:Y:S01]  /*0260*/  MOV R12, UR5 ;  /* 0x00000005000c7c02 */ /* 0x000fe20008000f00 */
[----:B0-----:R-:W-:Y:S01]  /*0270*/  IMAD.WIDE.U32 R16, R0, 0x4, R14 ;  /* 0x0000000400107825 */ /* 0x001fe200078e000e */
[----:B------:R-:W-:-:S03]  /*0280*/  MOV R13, UR6 ;  /* 0x00000006000d7c02 */ /* 0x000fc60008000f00 */
[----:B------:R-:W-:Y:S02]  /*0290*/  IMAD.WIDE R12, R22, 0x4, R12 ;  /* 0x00000004160c7825 */ /* 0x000fe400078e020c */
[----:B------:R-:W2:Y:S02]  /*02a0*/  LDG.E R17, desc[UR8][R16.64] ;  /* 0x0000000810117981 */ /* 0x000ea4000c1e1900 */
[----:B------:R-:W-:Y:S02]  /*02b0*/  IMAD.WIDE.U32 R18, R2, 0x4, R14 ;  /* 0x0000000402127825 */ /* 0x000fe400078e000e */
[----:B------:R-:W2:Y:S04]  /*02c0*/  LDG.E R20, desc[UR8][R12.64+-0x20] ;  /* 0xffffe0080c147981 */ /* 0x000ea8000c1e1900 */
[----:B------:R-:W3:Y:S04]  /*02d0*/  LDG.E R21, desc[UR8][R12.64+-0x1c] ;  /* 0xffffe4080c157981 */ /* 0x000ee8000c1e1900 */
[----:B------:R-:W3:Y:S04]  /*02e0*/  LDG.E R18, desc[UR8][R18.64] ;  /* 0x0000000812127981 */ /* 0x000ee8000c1e1900 */
[----:B------:R-:W4:Y:S01]  /*02f0*/  LDG.E R19, desc[UR8][R12.64+-0x14] ;  /* 0xffffec080c137981 */ /* 0x000f22000c1e1900 */
[----:B--2---:R-:W-:-:S02]  /*0300*/  IMAD R28, R20, R17, R28 ;  /* 0x00000011141c7224 */ /* 0x004fc400078e021c */
[----:B------:R-:W-:-:S06]  /*0310*/  IMAD.WIDE.U32 R16, R4, 0x4, R14 ;  /* 0x0000000404107825 */ /* 0x000fcc00078e000e */
[----:B------:R-:W2:Y:S04]  /*0320*/  LDG.E R16, desc[UR8][R16.64] ;  /* 0x0000000810107981 */ /* 0x000ea8000c1e1900 */
[----:B------:R-:W2:Y:S01]  /*0330*/  LDG.E R17, desc[UR8][R12.64+-0x18] ;  /* 0xffffe8080c117981 */ /* 0x000ea2000c1e1900 */
[----:B---3--:R-:W-:Y:S02]  /*0340*/  IMAD R28, R21, R18, R28 ;  /* 0x00000012151c7224 */ /* 0x008fe400078e021c */
[----:B------:R-:W-:-:S06]  /*0350*/  IMAD.WIDE.U32 R20, R5, 0x4, R14 ;  /* 0x0000000405147825 */ /* 0x000fcc00078e000e */
[----:B------:R-:W4:Y:S01]  /*0360*/  LDG.E R20, desc[UR8][R20.64] ;  /* 0x0000000814147981 */ /* 0x000f22000c1e1900 */
[----:B--2---:R-:W-:Y:S02]  /*0370*/  IMAD R28, R17, R16, R28 ;  /* 0x00000010111c7224 */ /* 0x004fe400078e021c */
[----:B------:R-:W-:-:S06]  /*0380*/  IMAD.WIDE.U32 R16, R23, 0x4, R14 ;  /* 0x0000000417107825 */ /* 0x000fcc00078e000e */
[----:B------:R-:W2:Y:S04]  /*0390*/  LDG.E R16, desc[UR8][R16.64] ;  /* 0x0000000810107981 */ /* 0x000ea8000c1e1900 */
[----:B------:R-:W2:Y:S01]  /*03a0*/  LDG.E R17, desc[UR8][R12.64+-0x10] ;  /* 0xfffff0080c117981 */ /* 0x000ea2000c1e1900 */
[----:B----4-:R-:W-:Y:S02]  /*03b0*/  IMAD R28, R19, R20, R28 ;  /* 0x00000014131c7224 */ /* 0x010fe400078e021c */
[----:B------:R-:W-:-:S06]  /*03c0*/  IMAD.WIDE.U32 R18, R6, 0x4, R14 ;  /* 0x0000000406127825 */ /* 0x000fcc00078e000e */
[----:B------:R-:W3:Y:S04]  /*03d0*/  LDG.E R18, desc[UR8][R18.64] ;  /* 0x0000000812127981 */ /* 0x000ee8000c1e1900 */
[----:B------:R-:W3:Y:S01]  /*03e0*/  LDG.E R19, desc[UR8][R12.64+-0xc] ;  /* 0xfffff4080c137981 */ /* 0x000ee2000c1e1900 */
[----:B------:R-:W-:-:S06]  /*03f0*/  IMAD.WIDE.U32 R20, R27, 0x4, R14 ;  /* 0x000000041b147825 */ /* 0x000fcc00078e000e */
[----:B------:R-:W4:Y:S01]  /*0400*/  LDG.E R20, desc[UR8][R20.64] ;  /* 0x0000000814147981 */ /* 0x000f22000c1e1900 */
[----:B--2---:R-:W-:Y:S02]  /*0410*/  IMAD R28, R17, R16, R28 ;  /* 0x00000010111c7224 */ /* 0x004fe400078e021c */
[----:B------:R-:W-:-:S06]  /*0420*/  IMAD.WIDE.U32 R16, R25, 0x4, R14 ;  /* 0x0000000419107825 */ /* 0x000fcc00078e000e */
[----:B------:R-:W2:Y:S04]  /*0430*/  LDG.E R16, desc[UR8][R16.64] ;  /* 0x0000000810107981 */ /* 0x000ea8000c1e1900 */
[----:B------:R-:W2:Y:S01]  /*0440*/  LDG.E R17, desc[UR8][R12.64+-0x8] ;  /* 0xfffff8080c117981 */ /* 0x000ea2000c1e1900 */
[----:B---3--:R-:W-:-:S03]  /*0450*/  IMAD R28, R19, R18, R28 ;  /* 0x00000012131c7224 */ /* 0x008fc600078e021c */
[----:B------:R-:W4:Y:S01]  /*0460*/  LDG.E R19, desc[UR8][R12.64+-0x4] ;  /* 0xfffffc080c137981 */ /* 0x000f22000c1e1900 */
[----:B--2---:R-:W-:Y:S02]  /*0470*/  IMAD R28, R17, R16, R28 ;  /* 0x00000010111c7224 */ /* 0x004fe400078e021c */
[----:B------:R-:W-:-:S06]  /*0480*/  IMAD.WIDE.U32 R16, R7, 0x4, R14 ;  /* 0x0000000407107825 */ /* 0x000fcc00078e000e */
[----:B------:R-:W2:Y:S01]  /*0490*/  LDG.E R16, desc[UR8][R16.64] ;  /* 0x0000000810107981 */ /* 0x000ea2000c1e1900 */
[----:B----4-:R-:W-:Y:S02]  /*04a0*/  IMAD R28, R19, R20, R28 ;  /* 0x00000014131c7224 */ /* 0x010fe400078e021c */
[----:B------:R-:W-:-:S06]  /*04b0*/  IMAD.WIDE.U32 R18, R8, 0x4, R14 ;  /* 0x0000000408127825 */ /* 0x000fcc00078e000e */
[----:B------:R-:W3:Y:S04]  /*04c0*/  LDG.E R18, desc[UR8][R18.64] ;  /* 0x0000000812127981 */ /* 0x000ee8000c1e1900 */
[----:B------:R-:W2:Y:S04]  /*04d0*/  LDG.E R17, desc[UR8][R12.64] ;  /* 0x000000080c117981 */ /* 0x000ea8000c1e1900 */
[----:B------:R-:W3:Y:S01]  /*04e0*/  LDG.E R19, desc[UR8][R12.64+0x4] ;  /* 0x000004080c137981 */ /* 0x000ee2000c1e1900 */
[----:B------:R-:W-:-:S06]  /*04f0*/  IMAD.WIDE.U32 R20, R10, 0x4, R14 ;  /* 0x000000040a147825 */ /* 0x000fcc00078e000e */
[----:B------:R-:W4:Y:S01]  /*0500*/  LDG.E R20, desc[UR8][R20.64] ;  /* 0x0000000814147981 */ /* 0x000f22000c1e1900 */
[----:B--2---:R-:W-:Y:S02]  /*0510*/  IMAD R28, R17, R16, R28 ;  /* 0x00000010111c7224 */ /* 0x004fe400078e021c */
[----:B------:R-:W-:-:S06]  /*0520*/  IMAD.WIDE.U32 R16, R9, 0x4, R14 ;  /* 0x0000000409107825 */ /* 0x000fcc00078e000e */
[----:B------:R-:W2:Y:S01]  /*0530*/  LDG.E R16, desc[UR8][R16.64] ;  /* 0x0000000810107981 */ /* 0x000ea2000c1e1900 */
[----:B---3--:R-:W-:-:S03]  /*0540*/  IMAD R28, R19, R18, R28 ;  /* 0x00000012131c7224 */ /* 0x008fc600078e021c */
[----:B------:R-:W4:Y:S04]  /*0550*/  LDG.E R19, desc[UR8][R12.64+0xc] ;  /* 0x00000c080c137981 */ /* 0x000f28000c1e1900 */
[----:B------:R-:W2:Y:S02]  /*0560*/  LDG.E R17, desc[UR8][R12.64+0x8] ;  /* 0x000008080c117981 */ /* 0x000ea4000c1e1900 */
[----:B--2---:R-:W-:Y:S02]  /*0570*/  IMAD R28, R17, R16, R28 ;  /* 0x00000010111c7224 */ /* 0x004fe400078e021c */
[----:B------:R-:W-:-:S04]  /*0580*/  IMAD.WIDE.U32 R16, R11, 0x4, R14 ;  /* 0x000000040b107825 */ /* 0x000fc800078e000e */
[----:B----4-:R-:W-:Y:S02]  /*0590*/  IMAD R28, R19, R20, R28 ;  /* 0x00000014131c7224 */ /* 0x010fe400078e021c */
[--C-:B------:R-:W-:Y:S01]  /*05a0*/  IMAD.WIDE.U32 R18, R29, 0x4, R14.reuse ;  /* 0x000000041d127825 */ /* 0x100fe200078e000e */
[----:B------:R-:W2:Y:S05]  /*05b0*/  LDG.E R16, desc[UR8][R16.64] ;  /* 0x0000000810107981 */ /* 0x000eaa000c1e1900 */
[----:B------:R-:W3:Y:S04]  /*05c0*/  LDG.E R18, desc[UR8][R18.64] ;  /* 0x0000000812127981 */ /* 0x000ee8000c1e1900 */
[----:B------:R-:W2:Y:S04]  /*05d0*/  LDG.E R17, desc[UR8][R12.64+0x10] ;  /* 0x000010080c117981 */ /* 0x000ea8000c1e1900 */
[----:B------:R-:W3:Y:S01]  /*05e0*/  LDG.E R19, desc[UR8][R12.64+0x14] ;  /* 0x000014080c137981 */ /* 0x000ee2000c1e1900 */
[----:B------:R-:W-:-:S06]  /*05f0*/  IMAD.WIDE.U32 R20, R24, 0x4, R14 ;  /* 0x0000000418147825 */ /* 0x000fcc00078e000e */
[----:B------:R-:W4:Y:S01]  /*0600*/  LDG.E R20, desc[UR8][R20.64] ;  /* 0x0000000814147981 */ /* 0x000f22000c1e1900 */
[----:B--2---:R-:W-:Y:S02]  /*0610*/  IMAD R28, R17, R16, R28 ;  /* 0x00000010111c7224 */ /* 0x004fe400078e021c */
[----:B------:R-:W-:-:S04]  /*0620*/  IMAD.WIDE.U32 R16, R26, 0x4, R14 ;  /* 0x000000041a107825 */ /* 0x000fc800078e000e */
[----:B---3--:R-:W-:Y:S02]  /*0630*/  IMAD R28, R19, R18, R28 ;  /* 0x00000012131c7224 */ /* 0x008fe400078e021c */
[----:B------:R-:W4:Y:S04]  /*0640*/  LDG.E R19, desc[UR8][R12.64+0x18] ;  /* 0x000018080c137981 */ /* 0x000f28000c1e1900 */
[----:B------:R-:W2:Y:S04]  /*0650*/  LDG.E R18, desc[UR8][R12.64+0x1c] ;  /* 0x00001c080c127981 */ /* 0x000ea8000c1e1900 */
[----:B------:R-:W2:Y:S01]  /*0660*/  LDG.E R16, desc[UR8][R16.64] ;  /* 0x0000000810107981 */ /* 0x000ea2000c1e1900 */
[----:B------:R-:W-:-:S04]  /*0670*/  UIADD3 UR4, UPT, UPT, UR4, 0x10, URZ ;  /* 0x0000001004047890 */ /* 0x000fc8000fffe0ff */
[----:B------:R-:W-:Y:S01]  /*0680*/  UISETP.NE.AND UP0, UPT, UR4, 0x400, UPT ;  /* 0x000004000400788c */ /* 0x000fe2000bf05270 */
[----:B------:R-:W-:Y:S02]  /*0690*/  IADD3 R14, P0, PT, R14, 0x10000, RZ ;  /* 0x000100000e0e7810 */ /* 0x000fe40007f1e0ff */
[----:B------:R-:W-:Y:S02]  /*06a0*/  IADD3 R22, PT, PT, R22, 0x10, RZ ;  /* 0x0000001016167810 */ /* 0x000fe40007ffe0ff */
[----:B------:R-:W-:Y:S01]  /*06b0*/  IADD3.X R15, PT, PT, RZ, R15, RZ, P0, !PT ;  /* 0x0000000fff0f7210 */ /* 0x000fe200007fe4ff */
[----:B----4-:R-:W-:-:S04]  /*06c0*/  IMAD R19, R19, R20, R28 ;  /* 0x0000001413137224 */ /* 0x010fc800078e021c */
[----:B--2---:R-:W-:Y:S01]  /*06d0*/  IMAD R28, R18, R16, R19 ;  /* 0x00000010121c7224 */ /* 0x004fe200078e0213 */
[----:B------:R-:W-:Y:S06]  /*06e0*/  BRA.U UP0, `(.L_x_0) ;  /* 0xfffffff900dc7547 */ /* 0x000fec000b83ffff */
[----:B------:R-:W0:Y:S01]  /*06f0*/  LDC.64 R4, c[0x0][0x390] ;  /* 0x0000e400ff047b82 */ /* 0x000e220000000a00 */
[----:B------:R-:W-:-:S05]  /*0700*/  IADD3 R3, PT, PT, R0, R3, RZ ;  /* 0x0000000300037210 */ /* 0x000fca0007ffe0ff */
[----:B0-----:R-:W-:-:S05]  /*0710*/  IMAD.WIDE R2, R3, 0x4, R4 ;  /* 0x0000000403027825 */ /* 0x001fca00078e0204 */
[----:B------:R-:W-:Y:S01]  /*0720*/  STG.E desc[UR8][R2.64], R28 ;  /* 0x0000001c02007986 */ /* 0x000fe2000c101908 */
[----:B------:R-:W-:Y:S05]  /*0730*/  EXIT ;  /* 0x000000000000794d */ /* 0x000fea0003800000 */
.L_x_1:
[----:B------:R-:W-:-:S00]  /*0740*/  BRA `(.L_x_1) ;  /* 0xfffffffc00fc7947 */ /* 0x000fc0000383ffff */
[----:B------:R-:W-:-:S00]  /*0750*/  NOP ;  /* 0x0000000000007918 */ /* 0x000fc00000000000 */
        /* <DEDUP_REMOVED lines=10> */
.L_x_2:


//--------------------- .nv.shared.reserved.0     --------------------------
	.section	.nv.shared.reserved.0,"aw",@nobits
	.weak		__nv_reservedSMEM_offset_0_alias
	.size		__nv_reservedSMEM_offset_0_alias, 0, 64
	.other		__nv_reservedSMEM_offset_0_alias,@"STO_CUDA_RESERVED_SHARED STV_DEFAULT"
__nv_reservedSMEM_offset_0_alias:
	.zero		0
	.zero		64


//--------------------- .nv.constant0._Z9matrixMulPiS_S_ --------------------------
	.section	.nv.constant0._Z9matrixMulPiS_S_,"a",@progbits
	.sectionflags	@""
	.align	4
.nv.constant0._Z9matrixMulPiS_S_:
	.zero		920


//--------------------- SYMBOLS --------------------------

	.type		.nv.reservedSmem.offset0,@object
	.size		.nv.reservedSmem.offset0,0x4
